//
// Generated by NVIDIA NVVM Compiler
//
// Compiler Build ID: CL-36424714
// Cuda compilation tools, release 13.0, V13.0.88
// Based on NVVM 20.0.0
//

.version 9.0
.target sm_100
.address_size 64

	// .globl	_Z10emitKerneljP6float4Pfj6float3S2_

.visible .entry _Z10emitKerneljP6float4Pfj6float3S2_(
	.param .u32 _Z10emitKerneljP6float4Pfj6float3S2__param_0,
	.param .u64 .ptr .align 1 _Z10emitKerneljP6float4Pfj6float3S2__param_1,
	.param .u64 .ptr .align 1 _Z10emitKerneljP6float4Pfj6float3S2__param_2,
	.param .u32 _Z10emitKerneljP6float4Pfj6float3S2__param_3,
	.param .align 4 .b8 _Z10emitKerneljP6float4Pfj6float3S2__param_4[12],
	.param .align 4 .b8 _Z10emitKerneljP6float4Pfj6float3S2__param_5[12]
)
{
	.reg .pred 	%p<13>;
	.reg .b32 	%r<19>;
	.reg .b32 	%f<24>;
	.reg .b64 	%rd<13>;

	ld.param.f32 	%f1, [_Z10emitKerneljP6float4Pfj6float3S2__param_4];
	ld.param.f32 	%f2, [_Z10emitKerneljP6float4Pfj6float3S2__param_4+4];
	ld.param.f32 	%f3, [_Z10emitKerneljP6float4Pfj6float3S2__param_4+8];
	ld.param.f32 	%f4, [_Z10emitKerneljP6float4Pfj6float3S2__param_5];
	ld.param.f32 	%f5, [_Z10emitKerneljP6float4Pfj6float3S2__param_5+4];
	ld.param.f32 	%f6, [_Z10emitKerneljP6float4Pfj6float3S2__param_5+8];
	ld.param.u32 	%r2, [_Z10emitKerneljP6float4Pfj6float3S2__param_0];
	ld.param.u64 	%rd2, [_Z10emitKerneljP6float4Pfj6float3S2__param_1];
	ld.param.u64 	%rd3, [_Z10emitKerneljP6float4Pfj6float3S2__param_2];
	ld.param.u32 	%r3, [_Z10emitKerneljP6float4Pfj6float3S2__param_3];
	mov.u32 	%r4, %ctaid.x;
	mov.u32 	%r5, %ntid.x;
	mov.u32 	%r6, %tid.x;
	mov.u32 	%r7, %ctaid.y;
	mov.u32 	%r8, %ntid.y;
	mov.u32 	%r9, %tid.y;
	mad.lo.s32 	%r10, %r7, %r8, %r9;
	mov.u32 	%r11, %nctaid.x;
	mad.lo.s32 	%r12, %r10, %r11, %r4;
	mad.lo.s32 	%r1, %r12, %r5, %r6;
	setp.ge.u32 	%p1, %r1, %r2;
	@%p1 bra 	$L__BB0_3;
	cvta.to.global.u64 	%rd4, %rd2;
	mul.wide.u32 	%rd5, %r1, 16;
	add.s64 	%rd1, %rd4, %rd5;
	.pragma "used_bytes_mask 4095";
	ld.global.v4.f32 	{%f7, %f8, %f9, %f10}, [%rd1];
	setp.geu.f32 	%p2, %f7, %f1;
	setp.geu.f32 	%p3, %f8, %f2;
	and.pred  	%p4, %p2, %p3;
	setp.geu.f32 	%p5, %f9, %f3;
	and.pred  	%p6, %p4, %p5;
	setp.leu.f32 	%p7, %f7, %f4;
	and.pred  	%p8, %p7, %p6;
	setp.leu.f32 	%p9, %f8, %f5;
	and.pred  	%p10, %p8, %p9;
	setp.leu.f32 	%p11, %f9, %f6;
	and.pred  	%p12, %p10, %p11;
	@%p12 bra 	$L__BB0_3;
	cvta.to.global.u64 	%rd6, %rd3;
	add.s32 	%r13, %r1, %r3;
	rem.u32 	%r14, %r13, %r2;
	add.s32 	%r15, %r14, %r1;
	rem.u32 	%r16, %r15, %r2;
	add.s32 	%r17, %r16, %r1;
	rem.u32 	%r18, %r17, %r2;
	mul.wide.u32 	%rd7, %r14, 4;
	add.s64 	%rd8, %rd6, %rd7;
	ld.global.f32 	%f14, [%rd8];
	mul.wide.u32 	%rd9, %r16, 4;
	add.s64 	%rd10, %rd6, %rd9;
	ld.global.f32 	%f15, [%rd10];
	mul.wide.u32 	%rd11, %r18, 4;
	add.s64 	%rd12, %rd6, %rd11;
	ld.global.f32 	%f16, [%rd12];
	sub.f32 	%f17, %f4, %f1;
	fma.rn.f32 	%f18, %f17, %f14, %f1;
	sub.f32 	%f19, %f5, %f2;
	fma.rn.f32 	%f20, %f19, %f16, %f2;
	sub.f32 	%f21, %f6, %f3;
	fma.rn.f32 	%f22, %f21, %f15, %f3;
	mov.f32 	%f23, 0f3F800000;
	st.global.v4.f32 	[%rd1], {%f18, %f20, %f22, %f23};
$L__BB0_3:
	ret;

}


// ===== COMPILED SASS (sm_100) =====

	.target	sm_100

	.elftype	@"ET_EXEC"


//--------------------- .note.nv.tkinfo           --------------------------
	.section	.note.nv.tkinfo,"",@"SHT_NOTE"
	.sectionflags	@"SHF_NOTE_NV_TKINFO"
	.tkinfo
        /*0018*/ 	.word	0x00000002
        /*0030*/ 	.string	""
        /*0030*/ 	.string	"ptxas"
        /*0030*/ 	.string	"Cuda compilation tools, release 13.0, V13.0.88"
        /*0030*/ 	.string	"Build cuda_13.0.r13.0/compiler.36424714_0"
        /*0030*/ 	.string	"-arch sm_100 -m 64 "



//--------------------- .note.nv.cuinfo           --------------------------
	.section	.note.nv.cuinfo,"",@"SHT_NOTE"
	.sectionflags	@"SHF_NOTE_NV_CUINFO"
        /*0018*/ 	.short	0x0002
        /*001a*/ 	.short	0x0064
        /*001c*/ 	.short	0x0082
	.zero		2


//--------------------- .nv.info                  --------------------------
	.section	.nv.info,"",@"SHT_CUDA_INFO"
	.align	4


	//----- nvinfo : EIATTR_REGCOUNT
	.align		4
        /*0000*/ 	.byte	0x04, 0x2f
        /*0002*/ 	.short	(.L_1 - .L_0)
	.align		4
.L_0:
        /*0004*/ 	.word	index@(_Z10emitKerneljP6float4Pfj6float3S2_)
        /*0008*/ 	.word	0x00000014


	//----- nvinfo : EIATTR_FRAME_SIZE
	.align		4
.L_1:
        /*000c*/ 	.byte	0x04, 0x11
        /*000e*/ 	.short	(.L_3 - .L_2)
	.align		4
.L_2:
        /*0010*/ 	.word	index@(_Z10emitKerneljP6float4Pfj6float3S2_)
        /*0014*/ 	.word	0x00000000


	//----- nvinfo : EIATTR_MIN_STACK_SIZE
	.align		4
.L_3:
        /*0018*/ 	.byte	0x04, 0x12
        /*001a*/ 	.short	(.L_5 - .L_4)
	.align		4
.L_4:
        /*001c*/ 	.word	index@(_Z10emitKerneljP6float4Pfj6float3S2_)
        /*0020*/ 	.word	0x00000000
.L_5:


//--------------------- .nv.compat                --------------------------
	.section	.nv.compat,"",@"SHT_CUDA_COMPAT_INFO"
	.align	4
        /*0000*/ 	.byte	0x02, 0x09, 0x00, 0x00, 0x02, 0x02, 0x01, 0x00, 0x02, 0x05, 0x05, 0x00, 0x03, 0x07, 0x01, 0x01
        /*0010*/ 	.byte	0x02, 0x03, 0x00, 0x00, 0x02, 0x06, 0x01, 0x00, 0x04, 0x0b, 0x08, 0x00, 0x09, 0x00, 0x00, 0x00
        /*0020*/ 	.byte	0x00, 0x00, 0x00, 0x00


//--------------------- .nv.info._Z10emitKerneljP6float4Pfj6float3S2_ --------------------------
	.section	.nv.info._Z10emitKerneljP6float4Pfj6float3S2_,"",@"SHT_CUDA_INFO"
	.sectionflags	@""
	.align	4


	//----- nvinfo : EIATTR_CUDA_API_VERSION
	.align		4
        /*0000*/ 	.byte	0x04, 0x37
        /*0002*/ 	.short	(.L_7 - .L_6)
.L_6:
        /*0004*/ 	.word	0x00000082


	//----- nvinfo : EIATTR_KPARAM_INFO
	.align		4
.L_7:
        /*0008*/ 	.byte	0x04, 0x17
        /*000a*/ 	.short	(.L_9 - .L_8)
.L_8:
        /*000c*/ 	.word	0x00000000
        /*0010*/ 	.short	0x0005
        /*0012*/ 	.short	0x0028
        /*0014*/ 	.byte	0x00, 0xf0, 0x31, 0x00


	//----- nvinfo : EIATTR_KPARAM_INFO
	.align		4
.L_9:
        /*0018*/ 	.byte	0x04, 0x17
        /*001a*/ 	.short	(.L_11 - .L_10)
.L_10:
        /*001c*/ 	.word	0x00000000
        /*0020*/ 	.short	0x0004
        /*0022*/ 	.short	0x001c
        /*0024*/ 	.byte	0x00, 0xf0, 0x31, 0x00


	//----- nvinfo : EIATTR_KPARAM_INFO
	.align		4
.L_11:
        /*0028*/ 	.byte	0x04, 0x17
        /*002a*/ 	.short	(.L_13 - .L_12)
.L_12:
        /*002c*/ 	.word	0x00000000
        /*0030*/ 	.short	0x0003
        /*0032*/ 	.short	0x0018
        /*0034*/ 	.byte	0x00, 0xf0, 0x11, 0x00


	//----- nvinfo : EIATTR_KPARAM_INFO
	.align		4
.L_13:
        /*0038*/ 	.byte	0x04, 0x17
        /*003a*/ 	.short	(.L_15 - .L_14)
.L_14:
        /*003c*/ 	.word	0x00000000
        /*0040*/ 	.short	0x0002
        /*0042*/ 	.short	0x0010
        /*0044*/ 	.byte	0x00, 0xf5, 0x21, 0x00


	//----- nvinfo : EIATTR_KPARAM_INFO
	.align		4
.L_15:
        /*0048*/ 	.byte	0x04, 0x17
        /*004a*/ 	.short	(.L_17 - .L_16)
.L_16:
        /*004c*/ 	.word	0x00000000
        /*0050*/ 	.short	0x0001
        /*0052*/ 	.short	0x0008
        /*0054*/ 	.byte	0x00, 0xf5, 0x21, 0x00


	//----- nvinfo : EIATTR_KPARAM_INFO
	.align		4
.L_17:
        /*0058*/ 	.byte	0x04, 0x17
        /*005a*/ 	.short	(.L_19 - .L_18)
.L_18:
        /*005c*/ 	.word	0x00000000
        /*0060*/ 	.short	0x0000
        /*0062*/ 	.short	0x0000
        /*0064*/ 	.byte	0x00, 0xf0, 0x11, 0x00


	//----- nvinfo : EIATTR_SPARSE_MMA_MASK
	.align		4
.L_19:
        /*0068*/ 	.byte	0x03, 0x50
        /*006a*/ 	.short	0x0000


	//----- nvinfo : EIATTR_MAXREG_COUNT
	.align		4
        /*006c*/ 	.byte	0x03, 0x1b
        /*006e*/ 	.short	0x00ff


	//----- nvinfo : EIATTR_MERCURY_ISA_VERSION
	.align		4
        /*0070*/ 	.byte	0x03, 0x5f
        /*0072*/ 	.short	0x0101


	//----- nvinfo : EIATTR_UNUSED_LOAD_BYTE_OFFSET
	.align		4
        /*0074*/ 	.byte	0x04, 0x44
        /*0076*/ 	.short	(.L_21 - .L_20)


	//   ....[0]....
.L_20:
        /*0078*/ 	.word	0x00000150
        /*007c*/ 	.word	0x00000fff


	//----- nvinfo : EIATTR_VRC_CTA_INIT_COUNT
	.align		4
.L_21:
        /*0080*/ 	.byte	0x02, 0x4a
	.zero		1
	.zero		1


	//----- nvinfo : EIATTR_EXIT_INSTR_OFFSETS
	.align		4
        /*0084*/ 	.byte	0x04, 0x1c
        /*0086*/ 	.short	(.L_23 - .L_22)


	//   ....[0]....
.L_22:
        /*0088*/ 	.word	0x000000d0


	//   ....[1]....
        /*008c*/ 	.word	0x000001c0


	//   ....[2]....
        /*0090*/ 	.word	0x00000520


	//----- nvinfo : EIATTR_CBANK_PARAM_SIZE
	.align		4
.L_23:
        /*0094*/ 	.byte	0x03, 0x19
        /*0096*/ 	.short	0x0034


	//----- nvinfo : EIATTR_PARAM_CBANK
	.align		4
        /*0098*/ 	.byte	0x04, 0x0a
        /*009a*/ 	.short	(.L_25 - .L_24)
	.align		4
.L_24:
        /*009c*/ 	.word	index@(.nv.constant0._Z10emitKerneljP6float4Pfj6float3S2_)
        /*00a0*/ 	.short	0x0380
        /*00a2*/ 	.short	0x0034


	//----- nvinfo : EIATTR_SW_WAR
	.align		4
.L_25:
        /*00a4*/ 	.byte	0x04, 0x36
        /*00a6*/ 	.short	(.L_27 - .L_26)
.L_26:
        /*00a8*/ 	.word	0x00000008
.L_27:


//--------------------- .nv.callgraph             --------------------------
	.section	.nv.callgraph,"",@"SHT_CUDA_CALLGRAPH"
	.align	4
	.sectionentsize	8
	.align		4
        /*0000*/ 	.word	0x00000000
	.align		4
        /*0004*/ 	.word	0xffffffff
	.align		4
        /*0008*/ 	.word	0x00000000
	.align		4
        /*000c*/ 	.word	0xfffffffe
	.align		4
        /*0010*/ 	.word	0x00000000
	.align		4
        /*0014*/ 	.word	0xfffffffd
	.align		4
        /*0018*/ 	.word	0x00000000
	.align		4
        /*001c*/ 	.word	0xfffffffc


//--------------------- .text._Z10emitKerneljP6float4Pfj6float3S2_ --------------------------
	.section	.text._Z10emitKerneljP6float4Pfj6float3S2_,"ax",@progbits
	.align	128
        .global         _Z10emitKerneljP6float4Pfj6float3S2_
        .type           _Z10emitKerneljP6float4Pfj6float3S2_,@function
        .size           _Z10emitKerneljP6float4Pfj6float3S2_,(.L_x_1 - _Z10emitKerneljP6float4Pfj6float3S2_)
        .other          _Z10emitKerneljP6float4Pfj6float3S2_,@"STO_CUDA_ENTRY STV_DEFAULT"
_Z10emitKerneljP6float4Pfj6float3S2_:
.text._Z10emitKerneljP6float4Pfj6float3S2_:
[----:B------:R-:W-:Y:S01]  /*0000*/  LDC R1, c[0x0][0x37c] ;  /* 0x0000df00ff017b82 */ /* 0x000fe20000000800 */
[----:B------:R-:W0:Y:S01]  /*0010*/  S2R R5, SR_TID.Y ;  /* 0x0000000000057919 */ /* 0x000e220000002200 */
[----:B------:R-:W1:Y:S06]  /*0020*/  LDCU UR5, c[0x0][0x360] ;  /* 0x00006c00ff0577ac */ /* 0x000e6c0008000800 */
[----:B------:R-:W0:Y:S01]  /*0030*/  S2UR UR6, SR_CTAID.Y ;  /* 0x00000000000679c3 */ /* 0x000e220000002600 */
[----:B------:R-:W1:Y:S01]  /*0040*/  S2R R3, SR_TID.X ;  /* 0x0000000000037919 */ /* 0x000e620000002100 */
[----:B------:R-:W2:Y:S06]  /*0050*/  LDCU UR7, c[0x0][0x380] ;  /* 0x00007000ff0777ac */ /* 0x000eac0008000800 */
[----:B------:R-:W0:Y:S08]  /*0060*/  LDC R0, c[0x0][0x364] ;  /* 0x0000d900ff007b82 */ /* 0x000e300000000800 */
[----:B------:R-:W3:Y:S08]  /*0070*/  S2UR UR4, SR_CTAID.X ;  /* 0x00000000000479c3 */ /* 0x000ef00000002500 */
[----:B------:R-:W3:Y:S01]  /*0080*/  LDC R7, c[0x0][0x370] ;  /* 0x0000dc00ff077b82 */ /* 0x000ee20000000800 */
[----:B0-----:R-:W-:-:S04]  /*0090*/  IMAD R0, R0, UR6, R5 ;  /* 0x0000000600007c24 */ /* 0x001fc8000f8e0205 */
[----:B---3--:R-:W-:-:S04]  /*00a0*/  IMAD R0, R0, R7, UR4 ;  /* 0x0000000400007e24 */ /* 0x008fc8000f8e0207 */
[----:B-1----:R-:W-:-:S05]  /*00b0*/  IMAD R0, R0, UR5, R3 ;  /* 0x0000000500007c24 */ /* 0x002fca000f8e0203 */
[----:B--2---:R-:W-:-:S13]  /*00c0*/  ISETP.GE.U32.AND P0, PT, R0, UR7, PT ;  /* 0x0000000700007c0c */ /* 0x004fda000bf06070 */
[----:B------:R-:W-:Y:S05]  /*00d0*/  @P0 EXIT ;  /* 0x000000000000094d */ /* 0x000fea0003800000 */
[----:B------:R-:W0:Y:S01]  /*00e0*/  LDC.64 R2, c[0x0][0x388] ;  /* 0x0000e200ff027b82 */ /* 0x000e220000000a00 */
[----:B------:R-:W1:Y:S01]  /*00f0*/  LDCU.64 UR4, c[0x0][0x358] ;  /* 0x00006b00ff0477ac */ /* 0x000e620008000a00 */
[----:B------:R-:W2:Y:S06]  /*0100*/  LDCU UR6, c[0x0][0x39c] ;  /* 0x00007380ff0677ac */ /* 0x000eac0008000800 */
[----:B------:R-:W3:Y:S01]  /*0110*/  LDC.64 R4, c[0x0][0x3a0] ;  /* 0x0000e800ff047b82 */ /* 0x000ee20000000a00 */
[----:B------:R-:W4:Y:S07]  /*0120*/  LDCU UR8, c[0x0][0x3b0] ;  /* 0x00007600ff0877ac */ /* 0x000f2e0008000800 */
[----:B------:R-:W5:Y:S01]  /*0130*/  LDC.64 R6, c[0x0][0x3a8] ;  /* 0x0000ea00ff067b82 */ /* 0x000f620000000a00 */
[----:B0-----:R-:W-:-:S05]  /*0140*/  IMAD.WIDE.U32 R2, R0, 0x10, R2 ;  /* 0x0000001000027825 */ /* 0x001fca00078e0002 */
[----:B-1----:R-:W3:Y:S02]  /*0150*/  LDG.E.128 R8, desc[UR4][R2.64] ;  /* 0x0000000402087981 */ /* 0x002ee4000c1e1d00 */
[----:B---3--:R-:W-:Y:S02]  /*0160*/  FSETP.GEU.AND P0, PT, R9, R4, PT ;  /* 0x000000040900720b */ /* 0x008fe40003f0e000 */
[----:B----4-:R-:W-:Y:S02]  /*0170*/  FSETP.LEU.AND P1, PT, R10, UR8, PT ;  /* 0x000000080a007c0b */ /* 0x010fe4000bf2b000 */
[----:B--2---:R-:W-:-:S04]  /*0180*/  FSETP.GEU.AND P0, PT, R8, UR6, P0 ;  /* 0x0000000608007c0b */ /* 0x004fc8000870e000 */
[----:B------:R-:W-:-:S04]  /*0190*/  FSETP.GEU.AND P0, PT, R10, R5, P0 ;  /* 0x000000050a00720b */ /* 0x000fc8000070e000 */
[----:B-----5:R-:W-:-:S04]  /*01a0*/  FSETP.LEU.AND P0, PT, R8, R6, P0 ;  /* 0x000000060800720b */ /* 0x020fc8000070b000 */
[----:B------:R-:W-:-:S13]  /*01b0*/  FSETP.LEU.AND P0, PT, R9, R7, P0 ;  /* 0x000000070900720b */ /* 0x000fda000070b000 */
[----:B------:R-:W-:Y:S05]  /*01c0*/  @P0 EXIT P1 ;  /* 0x000000000000094d */ /* 0x000fea0000800000 */
[----:B------:R-:W0:Y:S01]  /*01d0*/  I2F.U32.RP R10, UR7 ;  /* 0x00000007000a7d06 */ /* 0x000e220008209000 */
[----:B------:R-:W1:Y:S01]  /*01e0*/  LDCU UR9, c[0x0][0x398] ;  /* 0x00007300ff0977ac */ /* 0x000e620008000800 */
[----:B------:R-:W-:Y:S01]  /*01f0*/  HFMA2 R8, -RZ, RZ, 0, 0 ;  /* 0x00000000ff087431 */ /* 0x000fe200000001ff */
[----:B------:R-:W2:Y:S05]  /*0200*/  LDC.64 R16, c[0x0][0x390] ;  /* 0x0000e400ff107b82 */ /* 0x000eaa0000000a00 */
[----:B0-----:R-:W0:Y:S02]  /*0210*/  MUFU.RCP R10, R10 ;  /* 0x0000000a000a7308 */ /* 0x001e240000001000 */
[----:B0-----:R-:W-:-:S06]  /*0220*/  IADD3 R9, PT, PT, R10, 0xffffffe, RZ ;  /* 0x0ffffffe0a097810 */ /* 0x001fcc0007ffe0ff */
[----:B------:R-:W0:Y:S02]  /*0230*/  F2I.FTZ.U32.TRUNC.NTZ R9, R9 ;  /* 0x0000000900097305 */ /* 0x000e24000021f000 */
[----:B0-----:R-:W-:-:S04]  /*0240*/  IMAD.MOV R11, RZ, RZ, -R9 ;  /* 0x000000ffff0b7224 */ /* 0x001fc800078e0a09 */
[----:B------:R-:W-:-:S04]  /*0250*/  IMAD R11, R11, UR7, RZ ;  /* 0x000000070b0b7c24 */ /* 0x000fc8000f8e02ff */
[----:B------:R-:W-:Y:S01]  /*0260*/  IMAD.HI.U32 R11, R9, R11, R8 ;  /* 0x0000000b090b7227 */ /* 0x000fe200078e0008 */
[----:B------:R-:W-:-:S03]  /*0270*/  LOP3.LUT R9, RZ, UR7, RZ, 0x33, !PT ;  /* 0x00000007ff097c12 */ /* 0x000fc6000f8e33ff */
[----:B-1----:R-:W-:-:S04]  /*0280*/  VIADD R8, R0, UR9 ;  /* 0x0000000900087c36 */ /* 0x002fc80008000000 */
[----:B------:R-:W-:-:S05]  /*0290*/  IMAD.HI.U32 R12, R11, R8, RZ ;  /* 0x000000080b0c7227 */ /* 0x000fca00078e00ff */
[----:B------:R-:W-:-:S05]  /*02a0*/  IADD3 R13, PT, PT, -R12, RZ, RZ ;  /* 0x000000ff0c0d7210 */ /* 0x000fca0007ffe1ff */
[----:B------:R-:W-:-:S05]  /*02b0*/  IMAD R8, R13, UR7, R8 ;  /* 0x000000070d087c24 */ /* 0x000fca000f8e0208 */
[----:B------:R-:W-:-:S13]  /*02c0*/  ISETP.GE.U32.AND P0, PT, R8, UR7, PT ;  /* 0x0000000708007c0c */ /* 0x000fda000bf06070 */
[----:B------:R-:W-:Y:S01]  /*02d0*/  @P0 VIADD R8, R8, -UR7 ;  /* 0x8000000708080c36 */ /* 0x000fe20008000000 */
[----:B------:R-:W-:-:S04]  /*02e0*/  ISETP.NE.U32.AND P0, PT, RZ, UR7, PT ;  /* 0x00000007ff007c0c */ /* 0x000fc8000bf05070 */
[----:B------:R-:W-:-:S13]  /*02f0*/  ISETP.GE.U32.AND P1, PT, R8, UR7, PT ;  /* 0x0000000708007c0c */ /* 0x000fda000bf26070 */
[----:B------:R-:W-:-:S04]  /*0300*/  @P1 IADD3 R8, PT, PT, R8, -UR7, RZ ;  /* 0x8000000708081c10 */ /* 0x000fc8000fffe0ff */
[----:B------:R-:W-:-:S05]  /*0310*/  SEL R13, R9, R8, !P0 ;  /* 0x00000008090d7207 */ /* 0x000fca0004000000 */
[----:B------:R-:W-:Y:S02]  /*0320*/  IMAD.IADD R8, R0, 0x1, R13 ;  /* 0x0000000100087824 */ /* 0x000fe400078e020d */
[----:B--2---:R-:W-:-:S04]  /*0330*/  IMAD.WIDE.U32 R12, R13, 0x4, R16 ;  /* 0x000000040d0c7825 */ /* 0x004fc800078e0010 */
[----:B------:R-:W-:-:S05]  /*0340*/  IMAD.HI.U32 R10, R11, R8, RZ ;  /* 0x000000080b0a7227 */ /* 0x000fca00078e00ff */
[----:B------:R-:W-:-:S05]  /*0350*/  IADD3 R15, PT, PT, -R10, RZ, RZ ;  /* 0x000000ff0a0f7210 */ /* 0x000fca0007ffe1ff */
[----:B------:R-:W-:-:S05]  /*0360*/  IMAD R8, R15, UR7, R8 ;  /* 0x000000070f087c24 */ /* 0x000fca000f8e0208 */
[----:B------:R-:W-:-:S13]  /*0370*/  ISETP.GE.U32.AND P1, PT, R8, UR7, PT ;  /* 0x0000000708007c0c */ /* 0x000fda000bf26070 */
[----:B------:R-:W-:-:S04]  /*0380*/  @P1 IADD3 R8, PT, PT, R8, -UR7, RZ ;  /* 0x8000000708081c10 */ /* 0x000fc8000fffe0ff */
[----:B------:R-:W-:-:S13]  /*0390*/  ISETP.GE.U32.AND P1, PT, R8, UR7, PT ;  /* 0x0000000708007c0c */ /* 0x000fda000bf26070 */
[----:B------:R-:W-:-:S05]  /*03a0*/  @P1 VIADD R8, R8, -UR7 ;  /* 0x8000000708081c36 */ /* 0x000fca0008000000 */
[----:B------:R-:W-:Y:S02]  /*03b0*/  SEL R15, R9, R8, !P0 ;  /* 0x00000008090f7207 */ /* 0x000fe40004000000 */
[----:B------:R-:W2:Y:S02]  /*03c0*/  LDG.E R8, desc[UR4][R12.64] ;  /* 0x000000040c087981 */ /* 0x000ea4000c1e1900 */
[----:B------:R-:W-:Y:S01]  /*03d0*/  IADD3 R0, PT, PT, R0, R15, RZ ;  /* 0x0000000f00007210 */ /* 0x000fe20007ffe0ff */
[----:B------:R-:W-:-:S04]  /*03e0*/  IMAD.WIDE.U32 R14, R15, 0x4, R16 ;  /* 0x000000040f0e7825 */ /* 0x000fc800078e0010 */
[----:B------:R-:W-:Y:S01]  /*03f0*/  IMAD.HI.U32 R11, R11, R0, RZ ;  /* 0x000000000b0b7227 */ /* 0x000fe200078e00ff */
[----:B------:R-:W3:Y:S04]  /*0400*/  LDG.E R10, desc[UR4][R14.64] ;  /* 0x000000040e0a7981 */ /* 0x000ee8000c1e1900 */
[----:B------:R-:W-:-:S05]  /*0410*/  IADD3 R11, PT, PT, -R11, RZ, RZ ;  /* 0x000000ff0b0b7210 */ /* 0x000fca0007ffe1ff */
[----:B------:R-:W-:-:S05]  /*0420*/  IMAD R0, R11, UR7, R0 ;  /* 0x000000070b007c24 */ /* 0x000fca000f8e0200 */
[----:B------:R-:W-:-:S13]  /*0430*/  ISETP.GE.U32.AND P1, PT, R0, UR7, PT ;  /* 0x0000000700007c0c */ /* 0x000fda000bf26070 */
[----:B------:R-:W-:-:S05]  /*0440*/  @P1 VIADD R0, R0, -UR7 ;  /* 0x8000000700001c36 */ /* 0x000fca0008000000 */
[----:B------:R-:W-:-:S13]  /*0450*/  ISETP.GE.U32.AND P1, PT, R0, UR7, PT ;  /* 0x0000000700007c0c */ /* 0x000fda000bf26070 */
[----:B------:R-:W-:-:S04]  /*0460*/  @P1 IADD3 R0, PT, PT, R0, -UR7, RZ ;  /* 0x8000000700001c10 */ /* 0x000fc8000fffe0ff */
[----:B------:R-:W-:-:S05]  /*0470*/  SEL R9, R9, R0, !P0 ;  /* 0x0000000009097207 */ /* 0x000fca0004000000 */
[----:B------:R-:W-:-:S05]  /*0480*/  IMAD.WIDE.U32 R16, R9, 0x4, R16 ;  /* 0x0000000409107825 */ /* 0x000fca00078e0010 */
[----:B------:R-:W4:Y:S01]  /*0490*/  LDG.E R9, desc[UR4][R16.64] ;  /* 0x0000000410097981 */ /* 0x000f22000c1e1900 */
[----:B------:R-:W-:Y:S01]  /*04a0*/  FADD R11, R6, -UR6 ;  /* 0x80000006060b7e21 */ /* 0x000fe20008000000 */
[----:B------:R-:W-:Y:S01]  /*04b0*/  FADD R0, -R5, UR8 ;  /* 0x0000000805007e21 */ /* 0x000fe20008000100 */
[----:B------:R-:W-:Y:S02]  /*04c0*/  FADD R7, -R4, R7 ;  /* 0x0000000704077221 */ /* 0x000fe40000000100 */
[----:B--2---:R-:W-:Y:S01]  /*04d0*/  FFMA R8, R8, R11, UR6 ;  /* 0x0000000608087e23 */ /* 0x004fe2000800000b */
[----:B------:R-:W-:Y:S01]  /*04e0*/  MOV R11, 0x3f800000 ;  /* 0x3f800000000b7802 */ /* 0x000fe20000000f00 */
[----:B---3--:R-:W-:Y:S01]  /*04f0*/  FFMA R10, R10, R0, R5 ;  /* 0x000000000a0a7223 */ /* 0x008fe20000000005 */
[----:B----4-:R-:W-:-:S05]  /*0500*/  FFMA R9, R9, R7, R4 ;  /* 0x0000000709097223 */ /* 0x010fca0000000004 */
[----:B------:R-:W-:Y:S01]  /*0510*/  STG.E.128 desc[UR4][R2.64], R8 ;  /* 0x0000000802007986 */ /* 0x000fe2000c101d04 */
[----:B------:R-:W-:Y:S05]  /*0520*/  EXIT ;  /* 0x000000000000794d */ /* 0x000fea0003800000 */
.L_x_0:
[----:B------:R-:W-:-:S00]  /*0530*/  BRA `(.L_x_0) ;  /* 0xfffffffc00fc7947 */ /* 0x000fc0000383ffff */
[----:B------:R-:W-:-:S00]  /*0540*/  NOP ;  /* 0x0000000000007918 */ /* 0x000fc00000000000 */
        /* <DEDUP_REMOVED lines=11> */
.L_x_1:


//--------------------- .nv.shared.reserved.0     --------------------------
	.section	.nv.shared.reserved.0,"aw",@nobits
	.weak		__nv_reservedSMEM_offset_0_alias
	.size		__nv_reservedSMEM_offset_0_alias, 0, 64
	.other		__nv_reservedSMEM_offset_0_alias,@"STO_CUDA_RESERVED_SHARED STV_DEFAULT"
__nv_reservedSMEM_offset_0_alias:
	.zero		0
	.zero		64


//--------------------- .nv.constant0._Z10emitKerneljP6float4Pfj6float3S2_ --------------------------
	.section	.nv.constant0._Z10emitKerneljP6float4Pfj6float3S2_,"a",@progbits
	.sectionflags	@""
	.align	4
.nv.constant0._Z10emitKerneljP6float4Pfj6float3S2_:
	.zero		948


//--------------------- SYMBOLS --------------------------

	.type		.nv.reservedSmem.offset0,@object
	.size		.nv.reservedSmem.offset0,0x4
